	.headerflags	@"EF_CUDA_TEXMODE_UNIFIED EF_CUDA_64BIT_ADDRESS EF_CUDA_ACCELERATORS EF_CUDA_SM90 EF_CUDA_VIRTUAL_SM(EF_CUDA_SM90)"
	.elftype	@"ET_EXEC"


//--------------------- .nv.info                  --------------------------
	.section	.nv.info,"",@"SHT_CUDA_INFO"
	.align	4


	//----- nvinfo : EIATTR_REGCOUNT
	.align		4
        /*0000*/ 	.byte	0x04, 0x2f
        /*0002*/ 	.short	(.L_3 - .L_2)
	.align		4
.L_2:
        /*0004*/ 	.word	index@(triton_poi_fused__native_batch_norm_legit_no_training_add_13)
        /*0008*/ 	.word	0x00000016


	//----- nvinfo : EIATTR_MIN_STACK_SIZE
	.align		4
.L_3:
        /*000c*/ 	.byte	0x04, 0x12
        /*000e*/ 	.short	(.L_5 - .L_4)
	.align		4
.L_4:
        /*0010*/ 	.word	index@(triton_poi_fused__native_batch_norm_legit_no_training_add_13)
        /*0014*/ 	.word	0x00000000


	//----- nvinfo : EIATTR_FRAME_SIZE
	.align		4
.L_5:
        /*0018*/ 	.byte	0x04, 0x11
        /*001a*/ 	.short	(.L_7 - .L_6)
	.align		4
.L_6:
        /*001c*/ 	.word	index@(triton_poi_fused__native_batch_norm_legit_no_training_add_13)
        /*0020*/ 	.word	0x00000000


	//----- nvinfo : EIATTR_MIN_STACK_SIZE
	.align		4
.L_7:
        /*0024*/ 	.byte	0x04, 0x12
        /*0026*/ 	.short	(.L_9 - .L_8)
	.align		4
.L_8:
        /*0028*/ 	.word	index@(triton_poi_fused__native_batch_norm_legit_no_training_add_13)
        /*002c*/ 	.word	0x00000000
.L_9:


//--------------------- .nv.info.triton_poi_fused__native_batch_norm_legit_no_training_add_13 --------------------------
	.section	.nv.info.triton_poi_fused__native_batch_norm_legit_no_training_add_13,"",@"SHT_CUDA_INFO"
	.sectionflags	@""
	.align	4


	//----- nvinfo : EIATTR_CUDA_API_VERSION
	.align		4
        /*0000*/ 	.byte	0x04, 0x37
        /*0002*/ 	.short	(.L_11 - .L_10)
.L_10:
        /*0004*/ 	.word	0x0000007c


	//----- nvinfo : EIATTR_KPARAM_INFO
	.align		4
.L_11:
        /*0008*/ 	.byte	0x04, 0x17
        /*000a*/ 	.short	(.L_13 - .L_12)
.L_12:
        /*000c*/ 	.word	0x00000000
        /*0010*/ 	.short	0x0007
        /*0012*/ 	.short	0x0038
        /*0014*/ 	.byte	0x00, 0xf0, 0x11, 0x00


	//----- nvinfo : EIATTR_KPARAM_INFO
	.align		4
.L_13:
        /*0018*/ 	.byte	0x04, 0x17
        /*001a*/ 	.short	(.L_15 - .L_14)
.L_14:
        /*001c*/ 	.word	0x00000000
        /*0020*/ 	.short	0x0006
        /*0022*/ 	.short	0x0030
        /*0024*/ 	.byte	0x00, 0xf4, 0x21, 0x00


	//----- nvinfo : EIATTR_KPARAM_INFO
	.align		4
.L_15:
        /*0028*/ 	.byte	0x04, 0x17
        /*002a*/ 	.short	(.L_17 - .L_16)
.L_16:
        /*002c*/ 	.word	0x00000000
        /*0030*/ 	.short	0x0005
        /*0032*/ 	.short	0x0028
        /*0034*/ 	.byte	0x00, 0xf4, 0x21, 0x00


	//----- nvinfo : EIATTR_KPARAM_INFO
	.align		4
.L_17:
        /*0038*/ 	.byte	0x04, 0x17
        /*003a*/ 	.short	(.L_19 - .L_18)
.L_18:
        /*003c*/ 	.word	0x00000000
        /*0040*/ 	.short	0x0004
        /*0042*/ 	.short	0x0020
        /*0044*/ 	.byte	0x00, 0xf4, 0x21, 0x00


	//----- nvinfo : EIATTR_KPARAM_INFO
	.align		4
.L_19:
        /*0048*/ 	.byte	0x04, 0x17
        /*004a*/ 	.short	(.L_21 - .L_20)
.L_20:
        /*004c*/ 	.word	0x00000000
        /*0050*/ 	.short	0x0003
        /*0052*/ 	.short	0x0018
        /*0054*/ 	.byte	0x00, 0xf4, 0x21, 0x00


	//----- nvinfo : EIATTR_KPARAM_INFO
	.align		4
.L_21:
        /*0058*/ 	.byte	0x04, 0x17
        /*005a*/ 	.short	(.L_23 - .L_22)
.L_22:
        /*005c*/ 	.word	0x00000000
        /*0060*/ 	.short	0x0002
        /*0062*/ 	.short	0x0010
        /*0064*/ 	.byte	0x00, 0xf4, 0x21, 0x00


	//----- nvinfo : EIATTR_KPARAM_INFO
	.align		4
.L_23:
        /*0068*/ 	.byte	0x04, 0x17
        /*006a*/ 	.short	(.L_25 - .L_24)
.L_24:
        /*006c*/ 	.word	0x00000000
        /*0070*/ 	.short	0x0001
        /*0072*/ 	.short	0x0008
        /*0074*/ 	.byte	0x00, 0xf4, 0x21, 0x00


	//----- nvinfo : EIATTR_KPARAM_INFO
	.align		4
.L_25:
        /*0078*/ 	.byte	0x04, 0x17
        /*007a*/ 	.short	(.L_27 - .L_26)
.L_26:
        /*007c*/ 	.word	0x00000000
        /*0080*/ 	.short	0x0000
        /*0082*/ 	.short	0x0000
        /*0084*/ 	.byte	0x00, 0xf4, 0x21, 0x00


	//----- nvinfo : EIATTR_SPARSE_MMA_MASK
	.align		4
.L_27:
        /*0088*/ 	.byte	0x03, 0x50
        /*008a*/ 	.short	0x0000


	//----- nvinfo : EIATTR_MAXREG_COUNT
	.align		4
        /*008c*/ 	.byte	0x03, 0x1b
        /*008e*/ 	.short	0x00ff


	//----- nvinfo : EIATTR_EXIT_INSTR_OFFSETS
	.align		4
        /*0090*/ 	.byte	0x04, 0x1c
        /*0092*/ 	.short	(.L_29 - .L_28)


	//   ....[0]....
.L_28:
        /*0094*/ 	.word	0x00000320


	//   ....[1]....
        /*0098*/ 	.word	0x00000340


	//----- nvinfo : EIATTR_REQNTID
	.align		4
.L_29:
        /*009c*/ 	.byte	0x04, 0x10
        /*009e*/ 	.short	(.L_31 - .L_30)
.L_30:
        /*00a0*/ 	.word	0x00000080
        /*00a4*/ 	.word	0x00000001
        /*00a8*/ 	.word	0x00000001


	//----- nvinfo : EIATTR_CBANK_PARAM_SIZE
	.align		4
.L_31:
        /*00ac*/ 	.byte	0x03, 0x19
        /*00ae*/ 	.short	0x003c


	//----- nvinfo : EIATTR_PARAM_CBANK
	.align		4
        /*00b0*/ 	.byte	0x04, 0x0a
        /*00b2*/ 	.short	(.L_33 - .L_32)
	.align		4
.L_32:
        /*00b4*/ 	.word	index@(.nv.constant0.triton_poi_fused__native_batch_norm_legit_no_training_add_13)
        /*00b8*/ 	.short	0x0210
        /*00ba*/ 	.short	0x003c


	//----- nvinfo : EIATTR_SW_WAR
	.align		4
.L_33:
        /*00bc*/ 	.byte	0x04, 0x36
        /*00be*/ 	.short	(.L_35 - .L_34)
.L_34:
        /*00c0*/ 	.word	0x00000008
.L_35:


//--------------------- .nv.callgraph             --------------------------
	.section	.nv.callgraph,"",@"SHT_CUDA_CALLGRAPH"
	.align	4
	.sectionentsize	8
	.align		4
        /*0000*/ 	.word	0x00000000
	.align		4
        /*0004*/ 	.word	0xffffffff
	.align		4
        /*0008*/ 	.word	0x00000000
	.align		4
        /*000c*/ 	.word	0xfffffffe
	.align		4
        /*0010*/ 	.word	0x00000000
	.align		4
        /*0014*/ 	.word	0xfffffffd
	.align		4
        /*0018*/ 	.word	0x00000000
	.align		4
        /*001c*/ 	.word	0xfffffffc


//--------------------- .nv.constant4             --------------------------
	.section	.nv.constant4,"a",@progbits
	.align	8
	.align		8
.nv.constant4:
        /*0000*/ 	.dword	_$_str
	.align		8
        /*0008*/ 	.dword	_$_str_$_2


//--------------------- .text.triton_poi_fused__native_batch_norm_legit_no_training_add_13 --------------------------
	.section	.text.triton_poi_fused__native_batch_norm_legit_no_training_add_13,"ax",@progbits
	.align	128
        .global         triton_poi_fused__native_batch_norm_legit_no_training_add_13
        .type           triton_poi_fused__native_batch_norm_legit_no_training_add_13,@function
        .size           triton_poi_fused__native_batch_norm_legit_no_training_add_13,(.L_x_1 - triton_poi_fused__native_batch_norm_legit_no_training_add_13)
        .other          triton_poi_fused__native_batch_norm_legit_no_training_add_13,@"STO_CUDA_ENTRY STV_DEFAULT"
triton_poi_fused__native_batch_norm_legit_no_training_add_13:
.text.triton_poi_fused__native_batch_norm_legit_no_training_add_13:
[----:B------:R-:W0:Y:S01]  /*0000*/  LDC R1, c[0x0][0x28] ;  /* 0x00000a00ff017b82 */ /* 0x000e220000000800 */
[----:B------:R-:W1:Y:S07]  /*0010*/  S2R R0, SR_TID.X ;  /* 0x0000000000007919 */ /* 0x000e6e0000002100 */
[----:B------:R-:W2:Y:S01]  /*0020*/  LDC.64 R12, c[0x0][0x228] ;  /* 0x00008a00ff0c7b82 */ /* 0x000ea20000000a00 */
[----:B------:R-:W-:Y:S01]  /*0030*/  ULDC.64 UR4, c[0x0][0x208] ;  /* 0x0000820000047ab9 */ /* 0x000fe20000000a00 */
[----:B------:R-:W3:Y:S06]  /*0040*/  S2R R3, SR_CTAID.X ;  /* 0x0000000000037919 */ /* 0x000eec0000002500 */
[----:B------:R-:W4:Y:S08]  /*0050*/  LDC.64 R8, c[0x0][0x218] ;  /* 0x00008600ff087b82 */ /* 0x000f300000000a00 */
[----:B------:R-:W5:Y:S08]  /*0060*/  LDC.64 R10, c[0x0][0x220] ;  /* 0x00008800ff0a7b82 */ /* 0x000f700000000a00 */
[----:B------:R-:W5:Y:S01]  /*0070*/  LDC.64 R14, c[0x0][0x230] ;  /* 0x00008c00ff0e7b82 */ /* 0x000f620000000a00 */
[----:B-1----:R-:W-:-:S07]  /*0080*/  LOP3.LUT R0, R0, 0x7f, RZ, 0xc0, !PT ;  /* 0x0000007f00007812 */ /* 0x002fce00078ec0ff */
[----:B------:R-:W1:Y:S01]  /*0090*/  LDC.64 R16, c[0x0][0x238] ;  /* 0x00008e00ff107b82 */ /* 0x000e620000000a00 */
[----:B---3--:R-:W-:-:S04]  /*00a0*/  LEA R0, R3, R0, 0x7 ;  /* 0x0000000003007211 */ /* 0x008fc800078e38ff */
[C---:B------:R-:W-:Y:S01]  /*00b0*/  ISETP.GE.AND P2, PT, R0.reuse, 0x1800, PT ;  /* 0x000018000000780c */ /* 0x040fe20003f46270 */
[----:B------:R-:W-:Y:S02]  /*00c0*/  IMAD.HI R2, R0, 0x2aaaaaab, RZ ;  /* 0x2aaaaaab00027827 */ /* 0x000fe400078e02ff */
[----:B------:R-:W3:Y:S03]  /*00d0*/  LDC.64 R4, c[0x0][0x210] ;  /* 0x00008400ff047b82 */ /* 0x000ee60000000a00 */
[----:B------:R-:W-:-:S04]  /*00e0*/  SHF.R.U32.HI R3, RZ, 0x1f, R2 ;  /* 0x0000001fff037819 */ /* 0x000fc80000011602 */
[----:B------:R-:W-:-:S05]  /*00f0*/  LEA.HI R3, R2, R3, RZ, 0x1e ;  /* 0x0000000302037211 */ /* 0x000fca00078ff0ff */
[----:B------:R-:W-:Y:S01]  /*0100*/  IMAD R19, R3, -0x18, R0 ;  /* 0xffffffe803137824 */ /* 0x000fe200078e0200 */
[----:B------:R-:W-:-:S03]  /*0110*/  CS2R R2, SRZ ;  /* 0x0000000000027805 */ /* 0x000fc6000001ff00 */
[----:B--2---:R-:W-:-:S05]  /*0120*/  IMAD.WIDE R12, R19, 0x4, R12 ;  /* 0x00000004130c7825 */ /* 0x004fca00078e020c */
[----:B------:R2:W3:Y:S01]  /*0130*/  @!P2 LDG.E.EL R2, desc[UR4][R12.64] ;  /* 0x000000040c02a981 */ /* 0x0004e2000c2e1900 */
[----:B------:R-:W-:Y:S01]  /*0140*/  CS2R R6, SRZ ;  /* 0x0000000000067805 */ /* 0x000fe2000001ff00 */
[----:B----4-:R-:W-:Y:S01]  /*0150*/  IMAD.WIDE R8, R0, 0x4, R8 ;  /* 0x0000000400087825 */ /* 0x010fe200078e0208 */
[----:B------:R-:W-:-:S03]  /*0160*/  HFMA2.MMA R18, -RZ, RZ, 0, 0 ;  /* 0x00000000ff127435 */ /* 0x000fc600000001ff */
[C---:B-----5:R-:W-:Y:S01]  /*0170*/  IMAD.WIDE R10, R19.reuse, 0x4, R10 ;  /* 0x00000004130a7825 */ /* 0x060fe200078e020a */
[----:B------:R4:W5:Y:S04]  /*0180*/  @!P2 LDG.E R6, desc[UR4][R8.64] ;  /* 0x000000040806a981 */ /* 0x000968000c1e1900 */
[----:B------:R3:W5:Y:S01]  /*0190*/  @!P2 LDG.E.EL R3, desc[UR4][R10.64] ;  /* 0x000000040a03a981 */ /* 0x000762000c2e1900 */
[----:B0-2---:R-:W-:-:S04]  /*01a0*/  IMAD.WIDE R12, R19, 0x4, R14 ;  /* 0x00000004130c7825 */ /* 0x005fc800078e020e */
[----:B-1----:R-:W-:Y:S01]  /*01b0*/  IMAD.WIDE R14, R19, 0x4, R16 ;  /* 0x00000004130e7825 */ /* 0x002fe200078e0210 */
[----:B------:R-:W-:Y:S01]  /*01c0*/  MOV R16, RZ ;  /* 0x000000ff00107202 */ /* 0x000fe20000000f00 */
[----:B------:R-:W2:Y:S01]  /*01d0*/  @!P2 LDG.E.EL R7, desc[UR4][R12.64] ;  /* 0x000000040c07a981 */ /* 0x000ea2000c2e1900 */
[----:B----4-:R-:W0:Y:S01]  /*01e0*/  LDC.64 R8, c[0x0][0x240] ;  /* 0x00009000ff087b82 */ /* 0x010e220000000a00 */
[----:B---3--:R-:W-:Y:S02]  /*01f0*/  IMAD.WIDE R4, R0, 0x4, R4 ;  /* 0x0000000400047825 */ /* 0x008fe400078e0204 */
[----:B------:R-:W2:Y:S04]  /*0200*/  @!P2 LDG.E.EL R18, desc[UR4][R14.64] ;  /* 0x000000040e12a981 */ /* 0x000ea8000c2e1900 */
[----:B------:R-:W3:Y:S01]  /*0210*/  @!P2 LDG.E R16, desc[UR4][R4.64] ;  /* 0x000000040410a981 */ /* 0x000ee2000c1e1900 */
[----:B------:R-:W-:Y:S01]  /*0220*/  HFMA2.MMA R11, -RZ, RZ, 1.625, 0 ;  /* 0x3e800000ff0b7435 */ /* 0x000fe200000001ff */
[----:B------:R-:W-:-:S04]  /*0230*/  FADD R2, R2, 9.9999997473787516356e-06 ;  /* 0x3727c5ac02027421 */ /* 0x000fc80000000000 */
[----:B------:R-:W1:Y:S01]  /*0240*/  MUFU.SQRT R10, R2 ;  /* 0x00000002000a7308 */ /* 0x000e620000002000 */
[----:B-----5:R-:W-:Y:S01]  /*0250*/  FADD R3, -R3, R6 ;  /* 0x0000000603037221 */ /* 0x020fe20000000100 */
[C---:B-1----:R-:W-:Y:S02]  /*0260*/  FSETP.GT.AND P0, PT, R10.reuse, 8.50705917302346158658e+37, PT ;  /* 0x7e8000000a00780b */ /* 0x042fe40003f04000 */
[----:B------:R-:W-:Y:S02]  /*0270*/  FSETP.GEU.AND P1, PT, R10, 1.175494350822287508e-38, PT ;  /* 0x008000000a00780b */ /* 0x000fe40003f2e000 */
[----:B------:R-:W-:-:S09]  /*0280*/  FSEL R11, R11, 1, P0 ;  /* 0x3f8000000b0b7808 */ /* 0x000fd20000000000 */
[----:B------:R-:W-:Y:S02]  /*0290*/  @P0 FMUL R10, R10, 0.25 ;  /* 0x3e8000000a0a0820 */ /* 0x000fe40000400000 */
[----:B------:R-:W-:Y:S02]  /*02a0*/  @!P1 FMUL R11, R11, 16777216 ;  /* 0x4b8000000b0b9820 */ /* 0x000fe40000400000 */
[----:B------:R-:W-:-:S06]  /*02b0*/  @!P1 FMUL R10, R10, 16777216 ;  /* 0x4b8000000a0a9820 */ /* 0x000fcc0000400000 */
[----:B------:R-:W1:Y:S02]  /*02c0*/  MUFU.RCP R10, R10 ;  /* 0x0000000a000a7308 */ /* 0x000e640000001000 */
[----:B-1----:R-:W-:-:S04]  /*02d0*/  FMUL R2, R10, R11 ;  /* 0x0000000b0a027220 */ /* 0x002fc80000400000 */
[----:B------:R-:W-:-:S04]  /*02e0*/  FMUL R3, R3, R2 ;  /* 0x0000000203037220 */ /* 0x000fc80000400000 */
[----:B--2---:R-:W-:Y:S01]  /*02f0*/  FFMA R7, R3, R7, R18 ;  /* 0x0000000703077223 */ /* 0x004fe20000000012 */
[----:B0-----:R-:W-:-:S04]  /*0300*/  IMAD.WIDE R2, R0, 0x4, R8 ;  /* 0x0000000400027825 */ /* 0x001fc800078e0208 */
[----:B---3--:R-:W-:Y:S01]  /*0310*/  FADD R7, R7, R16 ;  /* 0x0000001007077221 */ /* 0x008fe20000000000 */
[----:B------:R-:W-:Y:S06]  /*0320*/  @P2 EXIT ;  /* 0x000000000000294d */ /* 0x000fec0003800000 */
[----:B------:R-:W-:Y:S01]  /*0330*/  STG.E desc[UR4][R2.64], R7 ;  /* 0x0000000702007986 */ /* 0x000fe2000c101904 */
[----:B------:R-:W-:Y:S05]  /*0340*/  EXIT ;  /* 0x000000000000794d */ /* 0x000fea0003800000 */
.L_x_0:
[----:B------:R-:W-:-:S00]  /*0350*/  BRA `(.L_x_0) ;  /* 0xfffffffc00fc7947 */ /* 0x000fc0000383ffff */
[----:B------:R-:W-:-:S00]  /*0360*/  NOP ;  /* 0x0000000000007918 */ /* 0x000fc00000000000 */
        /* <DEDUP_REMOVED lines=9> */
.L_x_1:


//--------------------- .nv.global.init           --------------------------
	.section	.nv.global.init,"aw",@progbits
.nv.global.init:
	.type		_$_str,@object
	.size		_$_str,(_$_str_$_2 - _$_str)
_$_str:
        /*0000*/ 	.byte	0x5f, 0x5f, 0x43, 0x55, 0x44, 0x41, 0x5f, 0x46, 0x54, 0x5a, 0x00
	.type		_$_str_$_2,@object
	.size		_$_str_$_2,(.L_1 - _$_str_$_2)
_$_str_$_2:
        /*000b*/ 	.byte	0x5f, 0x5f, 0x43, 0x55, 0x44, 0x41, 0x5f, 0x50, 0x52, 0x45, 0x43, 0x5f, 0x53, 0x51, 0x52, 0x54
        /*001b*/ 	.byte	0x00
.L_1:


//--------------------- .nv.constant0.triton_poi_fused__native_batch_norm_legit_no_training_add_13 --------------------------
	.section	.nv.constant0.triton_poi_fused__native_batch_norm_legit_no_training_add_13,"a",@progbits
	.sectionflags	@""
	.align	4
.nv.constant0.triton_poi_fused__native_batch_norm_legit_no_training_add_13:
	.zero		588
